//
// Generated by NVIDIA NVVM Compiler
//
// Compiler Build ID: CL-36424714
// Cuda compilation tools, release 13.0, V13.0.88
// Based on NVVM 20.0.0
//

.version 9.0
.target sm_100
.address_size 64

	// .globl	_Z10fhn_kernelPfS_S_S_S_fifii

.visible .entry _Z10fhn_kernelPfS_S_S_S_fifii(
	.param .u64 .ptr .align 1 _Z10fhn_kernelPfS_S_S_S_fifii_param_0,
	.param .u64 .ptr .align 1 _Z10fhn_kernelPfS_S_S_S_fifii_param_1,
	.param .u64 .ptr .align 1 _Z10fhn_kernelPfS_S_S_S_fifii_param_2,
	.param .u64 .ptr .align 1 _Z10fhn_kernelPfS_S_S_S_fifii_param_3,
	.param .u64 .ptr .align 1 _Z10fhn_kernelPfS_S_S_S_fifii_param_4,
	.param .f32 _Z10fhn_kernelPfS_S_S_S_fifii_param_5,
	.param .u32 _Z10fhn_kernelPfS_S_S_S_fifii_param_6,
	.param .f32 _Z10fhn_kernelPfS_S_S_S_fifii_param_7,
	.param .u32 _Z10fhn_kernelPfS_S_S_S_fifii_param_8,
	.param .u32 _Z10fhn_kernelPfS_S_S_S_fifii_param_9
)
{
	.reg .pred 	%p<10>;
	.reg .b32 	%r<21>;
	.reg .b32 	%f<19>;
	.reg .b64 	%rd<18>;
	.reg .b64 	%fd<18>;

	ld.param.u64 	%rd7, [_Z10fhn_kernelPfS_S_S_S_fifii_param_0];
	ld.param.u64 	%rd8, [_Z10fhn_kernelPfS_S_S_S_fifii_param_1];
	ld.param.u64 	%rd9, [_Z10fhn_kernelPfS_S_S_S_fifii_param_2];
	ld.param.u64 	%rd5, [_Z10fhn_kernelPfS_S_S_S_fifii_param_3];
	ld.param.u64 	%rd6, [_Z10fhn_kernelPfS_S_S_S_fifii_param_4];
	ld.param.f32 	%f11, [_Z10fhn_kernelPfS_S_S_S_fifii_param_5];
	ld.param.u32 	%r7, [_Z10fhn_kernelPfS_S_S_S_fifii_param_6];
	ld.param.u32 	%r8, [_Z10fhn_kernelPfS_S_S_S_fifii_param_8];
	ld.param.u32 	%r9, [_Z10fhn_kernelPfS_S_S_S_fifii_param_9];
	cvta.to.global.u64 	%rd10, %rd7;
	cvta.to.global.u64 	%rd11, %rd8;
	cvta.to.global.u64 	%rd12, %rd9;
	mov.u32 	%r10, %ctaid.x;
	mov.u32 	%r11, %ntid.x;
	mov.u32 	%r12, %tid.x;
	mad.lo.s32 	%r1, %r10, %r11, %r12;
	mul.wide.s32 	%rd13, %r1, 4;
	add.s64 	%rd1, %rd10, %rd13;
	add.s64 	%rd2, %rd11, %rd13;
	add.s64 	%rd14, %rd12, %rd13;
	ld.global.f32 	%f1, [%rd14];
	setp.ge.s32 	%p1, %r1, %r7;
	@%p1 bra 	$L__BB0_7;
	mul.lo.s32 	%r13, %r9, %r8;
	cvt.rn.f32.s32 	%f2, %r13;
	min.s32 	%r14, %r9, %r13;
	setp.lt.s32 	%p2, %r14, 1;
	@%p2 bra 	$L__BB0_7;
	ld.global.f32 	%f18, [%rd1];
	ld.global.f32 	%f17, [%rd2];
	mul.f32 	%f13, %f11, 0f41200000;
	cvt.f64.f32 	%fd1, %f13;
	cvt.f64.f32 	%fd4, %f1;
	mul.f64 	%fd2, %fd4, 0d3FA47AE147AE147B;
	cvt.f64.f32 	%fd3, %f11;
	cvta.to.global.u64 	%rd3, %rd5;
	cvta.to.global.u64 	%rd4, %rd6;
	mov.b32 	%r18, 0;
	mov.f32 	%f16, 0f00000000;
	mov.u32 	%r19, %r18;
$L__BB0_3:
	cvt.f64.f32 	%fd5, %f18;
	add.f64 	%fd6, %fd5, 0dBFD999999999999A;
	mul.f64 	%fd7, %fd6, %fd5;
	mov.f32 	%f14, 0f3F800000;
	sub.f32 	%f15, %f14, %f18;
	cvt.f64.f32 	%fd8, %f15;
	mul.f64 	%fd9, %fd7, %fd8;
	cvt.f64.f32 	%fd10, %f17;
	sub.f64 	%fd11, %fd9, %fd10;
	add.f64 	%fd12, %fd2, %fd11;
	add.f64 	%fd13, %fd12, 0d3FB47AE147AE147B;
	fma.rn.f64 	%fd14, %fd13, %fd1, %fd5;
	cvt.rn.f32.f64 	%f8, %fd14;
	mul.f64 	%fd15, %fd10, 0dBFC47AE147AE147B;
	fma.rn.f64 	%fd16, %fd5, 0d3FA47AE147AE147B, %fd15;
	fma.rn.f64 	%fd17, %fd16, %fd3, %fd10;
	cvt.rn.f32.f64 	%f9, %fd17;
	mad.lo.s32 	%r16, %r19, %r7, %r1;
	mul.wide.s32 	%rd15, %r16, 4;
	add.s64 	%rd16, %rd3, %rd15;
	st.global.f32 	[%rd16], %f18;
	add.s64 	%rd17, %rd4, %rd15;
	st.global.f32 	[%rd17], %f17;
	setp.eq.s32 	%p3, %r19, 0;
	@%p3 bra 	$L__BB0_5;
	rem.s32 	%r17, %r18, %r8;
	setp.ne.s32 	%p4, %r17, 0;
	setp.ltu.f32 	%p5, %f16, %f2;
	and.pred  	%p6, %p5, %p4;
	@%p6 bra 	$L__BB0_6;
$L__BB0_5:
	add.s32 	%r19, %r19, 1;
$L__BB0_6:
	add.s32 	%r18, %r18, 1;
	cvt.rn.f32.u32 	%f16, %r18;
	setp.lt.f32 	%p7, %f16, %f2;
	setp.lt.s32 	%p8, %r19, %r9;
	and.pred  	%p9, %p8, %p7;
	mov.f32 	%f17, %f9;
	mov.f32 	%f18, %f8;
	@%p9 bra 	$L__BB0_3;
$L__BB0_7:
	ret;

}


// ===== COMPILED SASS (sm_100) =====

	.target	sm_100

	.elftype	@"ET_EXEC"


//--------------------- .note.nv.tkinfo           --------------------------
	.section	.note.nv.tkinfo,"",@"SHT_NOTE"
	.sectionflags	@"SHF_NOTE_NV_TKINFO"
	.tkinfo
        /*0018*/ 	.word	0x00000002
        /*0030*/ 	.string	""
        /*0030*/ 	.string	"ptxas"
        /*0030*/ 	.string	"Cuda compilation tools, release 13.0, V13.0.88"
        /*0030*/ 	.string	"Build cuda_13.0.r13.0/compiler.36424714_0"
        /*0030*/ 	.string	"-arch sm_100 -m 64 "



//--------------------- .note.nv.cuinfo           --------------------------
	.section	.note.nv.cuinfo,"",@"SHT_NOTE"
	.sectionflags	@"SHF_NOTE_NV_CUINFO"
        /*0018*/ 	.short	0x0002
        /*001a*/ 	.short	0x0064
        /*001c*/ 	.short	0x0082
	.zero		2


//--------------------- .nv.info                  --------------------------
	.section	.nv.info,"",@"SHT_CUDA_INFO"
	.align	4


	//----- nvinfo : EIATTR_REGCOUNT
	.align		4
        /*0000*/ 	.byte	0x04, 0x2f
        /*0002*/ 	.short	(.L_1 - .L_0)
	.align		4
.L_0:
        /*0004*/ 	.word	index@(_Z10fhn_kernelPfS_S_S_S_fifii)
        /*0008*/ 	.word	0x0000001e


	//----- nvinfo : EIATTR_FRAME_SIZE
	.align		4
.L_1:
        /*000c*/ 	.byte	0x04, 0x11
        /*000e*/ 	.short	(.L_3 - .L_2)
	.align		4
.L_2:
        /*0010*/ 	.word	index@(_Z10fhn_kernelPfS_S_S_S_fifii)
        /*0014*/ 	.word	0x00000000


	//----- nvinfo : EIATTR_MIN_STACK_SIZE
	.align		4
.L_3:
        /*0018*/ 	.byte	0x04, 0x12
        /*001a*/ 	.short	(.L_5 - .L_4)
	.align		4
.L_4:
        /*001c*/ 	.word	index@(_Z10fhn_kernelPfS_S_S_S_fifii)
        /*0020*/ 	.word	0x00000000
.L_5:


//--------------------- .nv.compat                --------------------------
	.section	.nv.compat,"",@"SHT_CUDA_COMPAT_INFO"
	.align	4
        /*0000*/ 	.byte	0x02, 0x09, 0x00, 0x00, 0x02, 0x02, 0x01, 0x00, 0x02, 0x05, 0x05, 0x00, 0x03, 0x07, 0x01, 0x01
        /*0010*/ 	.byte	0x02, 0x03, 0x00, 0x00, 0x02, 0x06, 0x01, 0x00, 0x04, 0x0b, 0x08, 0x00, 0x01, 0x00, 0x00, 0x00
        /*0020*/ 	.byte	0x00, 0x00, 0x00, 0x00


//--------------------- .nv.info._Z10fhn_kernelPfS_S_S_S_fifii --------------------------
	.section	.nv.info._Z10fhn_kernelPfS_S_S_S_fifii,"",@"SHT_CUDA_INFO"
	.sectionflags	@""
	.align	4


	//----- nvinfo : EIATTR_CUDA_API_VERSION
	.align		4
        /*0000*/ 	.byte	0x04, 0x37
        /*0002*/ 	.short	(.L_7 - .L_6)
.L_6:
        /*0004*/ 	.word	0x00000082


	//----- nvinfo : EIATTR_KPARAM_INFO
	.align		4
.L_7:
        /*0008*/ 	.byte	0x04, 0x17
        /*000a*/ 	.short	(.L_9 - .L_8)
.L_8:
        /*000c*/ 	.word	0x00000000
        /*0010*/ 	.short	0x0009
        /*0012*/ 	.short	0x0038
        /*0014*/ 	.byte	0x00, 0xf0, 0x11, 0x00


	//----- nvinfo : EIATTR_KPARAM_INFO
	.align		4
.L_9:
        /*0018*/ 	.byte	0x04, 0x17
        /*001a*/ 	.short	(.L_11 - .L_10)
.L_10:
        /*001c*/ 	.word	0x00000000
        /*0020*/ 	.short	0x0008
        /*0022*/ 	.short	0x0034
        /*0024*/ 	.byte	0x00, 0xf0, 0x11, 0x00


	//----- nvinfo : EIATTR_KPARAM_INFO
	.align		4
.L_11:
        /*0028*/ 	.byte	0x04, 0x17
        /*002a*/ 	.short	(.L_13 - .L_12)
.L_12:
        /*002c*/ 	.word	0x00000000
        /*0030*/ 	.short	0x0007
        /*0032*/ 	.short	0x0030
        /*0034*/ 	.byte	0x00, 0xf0, 0x11, 0x00


	//----- nvinfo : EIATTR_KPARAM_INFO
	.align		4
.L_13:
        /*0038*/ 	.byte	0x04, 0x17
        /*003a*/ 	.short	(.L_15 - .L_14)
.L_14:
        /*003c*/ 	.word	0x00000000
        /*0040*/ 	.short	0x0006
        /*0042*/ 	.short	0x002c
        /*0044*/ 	.byte	0x00, 0xf0, 0x11, 0x00


	//----- nvinfo : EIATTR_KPARAM_INFO
	.align		4
.L_15:
        /*0048*/ 	.byte	0x04, 0x17
        /*004a*/ 	.short	(.L_17 - .L_16)
.L_16:
        /*004c*/ 	.word	0x00000000
        /*0050*/ 	.short	0x0005
        /*0052*/ 	.short	0x0028
        /*0054*/ 	.byte	0x00, 0xf0, 0x11, 0x00


	//----- nvinfo : EIATTR_KPARAM_INFO
	.align		4
.L_17:
        /*0058*/ 	.byte	0x04, 0x17
        /*005a*/ 	.short	(.L_19 - .L_18)
.L_18:
        /*005c*/ 	.word	0x00000000
        /*0060*/ 	.short	0x0004
        /*0062*/ 	.short	0x0020
        /*0064*/ 	.byte	0x00, 0xf5, 0x21, 0x00


	//----- nvinfo : EIATTR_KPARAM_INFO
	.align		4
.L_19:
        /*0068*/ 	.byte	0x04, 0x17
        /*006a*/ 	.short	(.L_21 - .L_20)
.L_20:
        /*006c*/ 	.word	0x00000000
        /*0070*/ 	.short	0x0003
        /*0072*/ 	.short	0x0018
        /*0074*/ 	.byte	0x00, 0xf5, 0x21, 0x00


	//----- nvinfo : EIATTR_KPARAM_INFO
	.align		4
.L_21:
        /*0078*/ 	.byte	0x04, 0x17
        /*007a*/ 	.short	(.L_23 - .L_22)
.L_22:
        /*007c*/ 	.word	0x00000000
        /*0080*/ 	.short	0x0002
        /*0082*/ 	.short	0x0010
        /*0084*/ 	.byte	0x00, 0xf5, 0x21, 0x00


	//----- nvinfo : EIATTR_KPARAM_INFO
	.align		4
.L_23:
        /*0088*/ 	.byte	0x04, 0x17
        /*008a*/ 	.short	(.L_25 - .L_24)
.L_24:
        /*008c*/ 	.word	0x00000000
        /*0090*/ 	.short	0x0001
        /*0092*/ 	.short	0x0008
        /*0094*/ 	.byte	0x00, 0xf5, 0x21, 0x00


	//----- nvinfo : EIATTR_KPARAM_INFO
	.align		4
.L_25:
        /*0098*/ 	.byte	0x04, 0x17
        /*009a*/ 	.short	(.L_27 - .L_26)
.L_26:
        /*009c*/ 	.word	0x00000000
        /*00a0*/ 	.short	0x0000
        /*00a2*/ 	.short	0x0000
        /*00a4*/ 	.byte	0x00, 0xf5, 0x21, 0x00


	//----- nvinfo : EIATTR_SPARSE_MMA_MASK
	.align		4
.L_27:
        /*00a8*/ 	.byte	0x03, 0x50
        /*00aa*/ 	.short	0x0000


	//----- nvinfo : EIATTR_MAXREG_COUNT
	.align		4
        /*00ac*/ 	.byte	0x03, 0x1b
        /*00ae*/ 	.short	0x00ff


	//----- nvinfo : EIATTR_MERCURY_ISA_VERSION
	.align		4
        /*00b0*/ 	.byte	0x03, 0x5f
        /*00b2*/ 	.short	0x0101


	//----- nvinfo : EIATTR_VRC_CTA_INIT_COUNT
	.align		4
        /*00b4*/ 	.byte	0x02, 0x4a
	.zero		1
	.zero		1


	//----- nvinfo : EIATTR_EXIT_INSTR_OFFSETS
	.align		4
        /*00b8*/ 	.byte	0x04, 0x1c
        /*00ba*/ 	.short	(.L_29 - .L_28)


	//   ....[0]....
.L_28:
        /*00bc*/ 	.word	0x00000070


	//   ....[1]....
        /*00c0*/ 	.word	0x000000d0


	//   ....[2]....
        /*00c4*/ 	.word	0x00000630


	//----- nvinfo : EIATTR_CBANK_PARAM_SIZE
	.align		4
.L_29:
        /*00c8*/ 	.byte	0x03, 0x19
        /*00ca*/ 	.short	0x003c


	//----- nvinfo : EIATTR_PARAM_CBANK
	.align		4
        /*00cc*/ 	.byte	0x04, 0x0a
        /*00ce*/ 	.short	(.L_31 - .L_30)
	.align		4
.L_30:
        /*00d0*/ 	.word	index@(.nv.constant0._Z10fhn_kernelPfS_S_S_S_fifii)
        /*00d4*/ 	.short	0x0380
        /*00d6*/ 	.short	0x003c


	//----- nvinfo : EIATTR_SW_WAR
	.align		4
.L_31:
        /*00d8*/ 	.byte	0x04, 0x36
        /*00da*/ 	.short	(.L_33 - .L_32)
.L_32:
        /*00dc*/ 	.word	0x00000008
.L_33:


//--------------------- .nv.callgraph             --------------------------
	.section	.nv.callgraph,"",@"SHT_CUDA_CALLGRAPH"
	.align	4
	.sectionentsize	8
	.align		4
        /*0000*/ 	.word	0x00000000
	.align		4
        /*0004*/ 	.word	0xffffffff
	.align		4
        /*0008*/ 	.word	0x00000000
	.align		4
        /*000c*/ 	.word	0xfffffffe
	.align		4
        /*0010*/ 	.word	0x00000000
	.align		4
        /*0014*/ 	.word	0xfffffffd
	.align		4
        /*0018*/ 	.word	0x00000000
	.align		4
        /*001c*/ 	.word	0xfffffffc


//--------------------- .text._Z10fhn_kernelPfS_S_S_S_fifii --------------------------
	.section	.text._Z10fhn_kernelPfS_S_S_S_fifii,"ax",@progbits
	.align	128
        .global         _Z10fhn_kernelPfS_S_S_S_fifii
        .type           _Z10fhn_kernelPfS_S_S_S_fifii,@function
        .size           _Z10fhn_kernelPfS_S_S_S_fifii,(.L_x_4 - _Z10fhn_kernelPfS_S_S_S_fifii)
        .other          _Z10fhn_kernelPfS_S_S_S_fifii,@"STO_CUDA_ENTRY STV_DEFAULT"
_Z10fhn_kernelPfS_S_S_S_fifii:
.text._Z10fhn_kernelPfS_S_S_S_fifii:
[----:B------:R-:W-:Y:S01]  /*0000*/  LDC R1, c[0x0][0x37c] ;  /* 0x0000df00ff017b82 */ /* 0x000fe20000000800 */
[----:B------:R-:W0:Y:S07]  /*0010*/  S2R R3, SR_TID.X ;  /* 0x0000000000037919 */ /* 0x000e2e0000002100 */
[----:B------:R-:W0:Y:S01]  /*0020*/  S2UR UR4, SR_CTAID.X ;  /* 0x00000000000479c3 */ /* 0x000e220000002500 */
[----:B------:R-:W1:Y:S07]  /*0030*/  LDCU UR5, c[0x0][0x3ac] ;  /* 0x00007580ff0577ac */ /* 0x000e6e0008000800 */
[----:B------:R-:W0:Y:S02]  /*0040*/  LDC R0, c[0x0][0x360] ;  /* 0x0000d800ff007b82 */ /* 0x000e240000000800 */
[----:B0-----:R-:W-:-:S05]  /*0050*/  IMAD R0, R0, UR4, R3 ;  /* 0x0000000400007c24 */ /* 0x001fca000f8e0203 */
[----:B-1----:R-:W-:-:S13]  /*0060*/  ISETP.GE.AND P0, PT, R0, UR5, PT ;  /* 0x0000000500007c0c */ /* 0x002fda000bf06270 */
[----:B------:R-:W-:Y:S05]  /*0070*/  @P0 EXIT ;  /* 0x000000000000094d */ /* 0x000fea0003800000 */
[----:B------:R-:W0:Y:S01]  /*0080*/  LDC R14, c[0x0][0x3b4] ;  /* 0x0000ed00ff0e7b82 */ /* 0x000e220000000800 */
[----:B------:R-:W0:Y:S02]  /*0090*/  LDCU UR4, c[0x0][0x3b8] ;  /* 0x00007700ff0477ac */ /* 0x000e240008000800 */
[----:B0-----:R-:W-:-:S05]  /*00a0*/  IMAD R14, R14, UR4, RZ ;  /* 0x000000040e0e7c24 */ /* 0x001fca000f8e02ff */
[----:B------:R-:W-:-:S04]  /*00b0*/  VIMNMX R2, PT, PT, R14, UR4, PT ;  /* 0x000000040e027c48 */ /* 0x000fc8000bfe0100 */
[----:B------:R-:W-:-:S13]  /*00c0*/  ISETP.GE.AND P0, PT, R2, 0x1, PT ;  /* 0x000000010200780c */ /* 0x000fda0003f06270 */
[----:B------:R-:W-:Y:S05]  /*00d0*/  @!P0 EXIT ;  /* 0x000000000000894d */ /* 0x000fea0003800000 */
[----:B------:R-:W0:Y:S01]  /*00e0*/  LDC.64 R4, c[0x0][0x390] ;  /* 0x0000e400ff047b82 */ /* 0x000e220000000a00 */
[----:B------:R-:W1:Y:S07]  /*00f0*/  LDCU.64 UR6, c[0x0][0x358] ;  /* 0x00006b00ff0677ac */ /* 0x000e6e0008000a00 */
[----:B------:R-:W2:Y:S08]  /*0100*/  LDC.64 R26, c[0x0][0x380] ;  /* 0x0000e000ff1a7b82 */ /* 0x000eb00000000a00 */
[----:B------:R-:W3:Y:S01]  /*0110*/  LDC.64 R12, c[0x0][0x388] ;  /* 0x0000e200ff0c7b82 */ /* 0x000ee20000000a00 */
[----:B0-----:R-:W-:-:S07]  /*0120*/  IMAD.WIDE R4, R0, 0x4, R4 ;  /* 0x0000000400047825 */ /* 0x001fce00078e0204 */
[----:B------:R-:W0:Y:S01]  /*0130*/  LDC R15, c[0x0][0x3a8] ;  /* 0x0000ea00ff0f7b82 */ /* 0x000e220000000800 */
[----:B-1----:R1:W4:Y:S01]  /*0140*/  LDG.E R10, desc[UR6][R4.64] ;  /* 0x00000006040a7981 */ /* 0x002322000c1e1900 */
[----:B--2---:R-:W-:-:S06]  /*0150*/  IMAD.WIDE R26, R0, 0x4, R26 ;  /* 0x00000004001a7825 */ /* 0x004fcc00078e021a */
[----:B------:R-:W2:Y:S01]  /*0160*/  LDC R3, c[0x0][0x3ac] ;  /* 0x0000eb00ff037b82 */ /* 0x000ea20000000800 */
[----:B------:R0:W5:Y:S01]  /*0170*/  LDG.E R26, desc[UR6][R26.64] ;  /* 0x000000061a1a7981 */ /* 0x000162000c1e1900 */
[----:B---3--:R-:W-:-:S06]  /*0180*/  IMAD.WIDE R12, R0, 0x4, R12 ;  /* 0x00000004000c7825 */ /* 0x008fcc00078e020c */
[----:B------:R-:W3:Y:S01]  /*0190*/  LDC R2, c[0x0][0x3b4] ;  /* 0x0000ed00ff027b82 */ /* 0x000ee20000000800 */
[----:B------:R0:W5:Y:S02]  /*01a0*/  LDG.E R24, desc[UR6][R12.64] ;  /* 0x000000060c187981 */ /* 0x000164000c1e1900 */
[----:B0-----:R-:W-:Y:S01]  /*01b0*/  FMUL R8, R15, 10 ;  /* 0x412000000f087820 */ /* 0x001fe20000400000 */
[----:B------:R0:W0:Y:S08]  /*01c0*/  F2F.F64.F32 R6, R15 ;  /* 0x0000000f00067310 */ /* 0x0000300000201800 */
[----:B------:R-:W0:Y:S01]  /*01d0*/  F2F.F64.F32 R8, R8 ;  /* 0x0000000800087310 */ /* 0x000e220000201800 */
[----:B------:R-:W-:Y:S01]  /*01e0*/  HFMA2 R25, -RZ, RZ, 0, 0 ;  /* 0x00000000ff197431 */ /* 0x000fe200000001ff */
[----:B-1----:R-:W-:Y:S01]  /*01f0*/  I2FP.F32.S32 R4, R14 ;  /* 0x0000000e00047245 */ /* 0x002fe20000201400 */
[----:B------:R-:W-:Y:S01]  /*0200*/  IMAD.MOV.U32 R5, RZ, RZ, RZ ;  /* 0x000000ffff057224 */ /* 0x000fe200078e00ff */
[----:B------:R-:W-:-:S04]  /*0210*/  UMOV UR4, URZ ;  /* 0x000000ff00047c82 */ /* 0x000fc80008000000 */
[----:B0-234-:R-:W1:Y:S02]  /*0220*/  F2F.F64.F32 R10, R10 ;  /* 0x0000000a000a7310 */ /* 0x01de640000201800 */
.L_x_2:
[----:B-----5:R-:W0:Y:S01]  /*0230*/  F2F.F64.F32 R12, R26 ;  /* 0x0000001a000c7310 */ /* 0x020e220000201800 */
[----:B------:R-:W-:Y:S01]  /*0240*/  FADD R27, -R26, 1 ;  /* 0x3f8000001a1b7421 */ /* 0x000fe20000000100 */
[----:B------:R-:W-:Y:S01]  /*0250*/  UMOV UR8, 0x9999999a ;  /* 0x9999999a00087882 */ /* 0x000fe20000000000 */
[----:B------:R-:W-:Y:S01]  /*0260*/  UMOV UR9, 0x3fd99999 ;  /* 0x3fd9999900097882 */ /* 0x000fe20000000000 */
[----:B------:R-:W2:Y:S01]  /*0270*/  LDC.64 R18, c[0x0][0x398] ;  /* 0x0000e600ff127b82 */ /* 0x000ea20000000a00 */
[----:B------:R-:W-:-:S03]  /*0280*/  UISETP.NE.AND UP0, UPT, UR4, URZ, UPT ;  /* 0x000000ff0400728c */ /* 0x000fc6000bf05270 */
[----:B------:R-:W3:Y:S01]  /*0290*/  F2F.F64.F32 R20, R24 ;  /* 0x0000001800147310 */ /* 0x000ee20000201800 */
[----:B0-----:R-:W-:-:S07]  /*02a0*/  DADD R14, R12, -UR8 ;  /* 0x800000080c0e7e29 */ /* 0x001fce0008000000 */
[----:B------:R-:W0:Y:S01]  /*02b0*/  F2F.F64.F32 R16, R27 ;  /* 0x0000001b00107310 */ /* 0x000e220000201800 */
[----:B------:R-:W-:Y:S01]  /*02c0*/  UMOV UR8, 0x47ae147b ;  /* 0x47ae147b00087882 */ /* 0x000fe20000000000 */
[----:B------:R-:W-:Y:S01]  /*02d0*/  UMOV UR9, 0x3fc47ae1 ;  /* 0x3fc47ae100097882 */ /* 0x000fe20000000000 */
[----:B------:R-:W-:Y:S02]  /*02e0*/  DMUL R14, R12, R14 ;  /* 0x0000000e0c0e7228 */ /* 0x000fe40000000000 */
[----:B---3--:R-:W-:Y:S01]  /*02f0*/  DMUL R22, R20, -UR8 ;  /* 0x8000000814167c28 */ /* 0x008fe20008000000 */
[----:B------:R-:W-:-:S05]  /*0300*/  UMOV UR9, 0x3fa47ae1 ;  /* 0x3fa47ae100097882 */ /* 0x000fca0000000000 */
[----:B0-----:R-:W-:Y:S02]  /*0310*/  DFMA R16, R14, R16, -R20 ;  /* 0x000000100e10722b */ /* 0x001fe40000000814 */
[----:B------:R-:W0:Y:S01]  /*0320*/  LDC.64 R14, c[0x0][0x3a0] ;  /* 0x0000e800ff0e7b82 */ /* 0x000e220000000a00 */
[----:B------:R-:W-:-:S05]  /*0330*/  DFMA R22, R12, UR8, R22 ;  /* 0x000000080c167c2b */ /* 0x000fca0008000016 */
[----:B-1----:R-:W-:Y:S01]  /*0340*/  DFMA R16, R10, UR8, R16 ;  /* 0x000000080a107c2b */ /* 0x002fe20008000010 */
[----:B------:R-:W-:Y:S02]  /*0350*/  UMOV UR9, 0x3fb47ae1 ;  /* 0x3fb47ae100097882 */ /* 0x000fe40000000000 */
[----:B------:R-:W-:Y:S01]  /*0360*/  DFMA R22, R6, R22, R20 ;  /* 0x000000160616722b */ /* 0x000fe20000000014 */
[----:B------:R-:W-:-:S04]  /*0370*/  IMAD R21, R3, UR4, R0 ;  /* 0x0000000403157c24 */ /* 0x000fc8000f8e0200 */
[----:B------:R-:W-:Y:S01]  /*0380*/  DADD R16, R16, UR8 ;  /* 0x0000000810107e29 */ /* 0x000fe20008000000 */
[----:B--2---:R-:W-:-:S04]  /*0390*/  IMAD.WIDE R18, R21, 0x4, R18 ;  /* 0x0000000415127825 */ /* 0x004fc800078e0212 */
[----:B------:R1:W2:Y:S01]  /*03a0*/  F2F.F32.F64 R22, R22 ;  /* 0x0000001600167310 */ /* 0x0002a20000301000 */
[----:B------:R1:W-:Y:S02]  /*03b0*/  STG.E desc[UR6][R18.64], R26 ;  /* 0x0000001a12007986 */ /* 0x0003e4000c101906 */
[----:B------:R-:W-:Y:S01]  /*03c0*/  DFMA R12, R8, R16, R12 ;  /* 0x00000010080c722b */ /* 0x000fe2000000000c */
[----:B0-----:R-:W-:-:S05]  /*03d0*/  IMAD.WIDE R14, R21, 0x4, R14 ;  /* 0x00000004150e7825 */ /* 0x001fca00078e020e */
[----:B------:R1:W-:Y:S04]  /*03e0*/  STG.E desc[UR6][R14.64], R24 ;  /* 0x000000180e007986 */ /* 0x0003e8000c101906 */
[----:B------:R1:W0:Y:S01]  /*03f0*/  F2F.F32.F64 R12, R12 ;  /* 0x0000000c000c7310 */ /* 0x0002220000301000 */
[----:B--2---:R-:W-:Y:S05]  /*0400*/  BRA.U !UP0, `(.L_x_0) ;  /* 0x0000000108647547 */ /* 0x004fea000b800000 */
[----:B------:R-:W-:Y:S02]  /*0410*/  IABS R16, R2 ;  /* 0x0000000200107213 */ /* 0x000fe40000000000 */
[----:B-1----:R-:W-:Y:S02]  /*0420*/  IABS R18, R5 ;  /* 0x0000000500127213 */ /* 0x002fe40000000000 */
[----:B------:R-:W1:Y:S01]  /*0430*/  I2F.RP R13, R16 ;  /* 0x00000010000d7306 */ /* 0x000e620000209400 */
[----:B------:R-:W-:-:S07]  /*0440*/  ISETP.GE.AND P2, PT, R5, RZ, PT ;  /* 0x000000ff0500720c */ /* 0x000fce0003f46270 */
[----:B-1----:R-:W1:Y:S02]  /*0450*/  MUFU.RCP R13, R13 ;  /* 0x0000000d000d7308 */ /* 0x002e640000001000 */
[----:B-1----:R-:W-:-:S06]  /*0460*/  VIADD R14, R13, 0xffffffe ;  /* 0x0ffffffe0d0e7836 */ /* 0x002fcc0000000000 */
[----:B------:R1:W2:Y:S02]  /*0470*/  F2I.FTZ.U32.TRUNC.NTZ R15, R14 ;  /* 0x0000000e000f7305 */ /* 0x0002a4000021f000 */
[----:B-1----:R-:W-:Y:S01]  /*0480*/  IMAD.MOV.U32 R14, RZ, RZ, RZ ;  /* 0x000000ffff0e7224 */ /* 0x002fe200078e00ff */
[----:B--2---:R-:W-:-:S05]  /*0490*/  IADD3 R17, PT, PT, RZ, -R15, RZ ;  /* 0x8000000fff117210 */ /* 0x004fca0007ffe0ff */
[----:B------:R-:W-:-:S04]  /*04a0*/  IMAD R17, R17, R16, RZ ;  /* 0x0000001011117224 */ /* 0x000fc800078e02ff */
[----:B------:R-:W-:Y:S01]  /*04b0*/  IMAD.HI.U32 R15, R15, R17, R14 ;  /* 0x000000110f0f7227 */ /* 0x000fe200078e000e */
[----:B------:R-:W-:-:S05]  /*04c0*/  MOV R17, R18 ;  /* 0x0000001200117202 */ /* 0x000fca0000000f00 */
[----:B------:R-:W-:-:S04]  /*04d0*/  IMAD.HI.U32 R15, R15, R17, RZ ;  /* 0x000000110f0f7227 */ /* 0x000fc800078e00ff */
[----:B------:R-:W-:-:S04]  /*04e0*/  IMAD.MOV R15, RZ, RZ, -R15 ;  /* 0x000000ffff0f7224 */ /* 0x000fc800078e0a0f */
[----:B------:R-:W-:-:S05]  /*04f0*/  IMAD R13, R16, R15, R17 ;  /* 0x0000000f100d7224 */ /* 0x000fca00078e0211 */
[----:B------:R-:W-:-:S13]  /*0500*/  ISETP.GT.U32.AND P0, PT, R16, R13, PT ;  /* 0x0000000d1000720c */ /* 0x000fda0003f04070 */
[----:B------:R-:W-:Y:S02]  /*0510*/  @!P0 IADD3 R13, PT, PT, R13, -R16, RZ ;  /* 0x800000100d0d8210 */ /* 0x000fe40007ffe0ff */
[----:B------:R-:W-:Y:S02]  /*0520*/  ISETP.NE.AND P0, PT, R2, RZ, PT ;  /* 0x000000ff0200720c */ /* 0x000fe40003f05270 */
[----:B------:R-:W-:-:S13]  /*0530*/  ISETP.GT.U32.AND P1, PT, R16, R13, PT ;  /* 0x0000000d1000720c */ /* 0x000fda0003f24070 */
[----:B------:R-:W-:Y:S01]  /*0540*/  @!P1 IMAD.IADD R13, R13, 0x1, -R16 ;  /* 0x000000010d0d9824 */ /* 0x000fe200078e0a10 */
[----:B------:R-:W-:-:S04]  /*0550*/  FSETP.LTU.AND P1, PT, R25, R4, PT ;  /* 0x000000041900720b */ /* 0x000fc80003f29000 */
[----:B------:R-:W-:Y:S02]  /*0560*/  @!P2 IADD3 R13, PT, PT, -R13, RZ, RZ ;  /* 0x000000ff0d0da210 */ /* 0x000fe40007ffe1ff */
[----:B------:R-:W-:-:S04]  /*0570*/  @!P0 LOP3.LUT R13, RZ, R2, RZ, 0x33, !PT ;  /* 0x00000002ff0d8212 */ /* 0x000fc800078e33ff */
[----:B------:R-:W-:-:S13]  /*0580*/  ISETP.NE.AND P0, PT, R13, RZ, PT ;  /* 0x000000ff0d00720c */ /* 0x000fda0003f05270 */
[----:B------:R-:W-:Y:S05]  /*0590*/  @P0 BRA P1, `(.L_x_1) ;  /* 0x0000000000040947 */ /* 0x000fea0000800000 */
.L_x_0:
[----:B------:R-:W-:-:S12]  /*05a0*/  UIADD3 UR4, UPT, UPT, UR4, 0x1, URZ ;  /* 0x0000000104047890 */ /* 0x000fd8000fffe0ff */
.L_x_1:
[----:B-1----:R-:W1:Y:S01]  /*05b0*/  LDC R13, c[0x0][0x3b8] ;  /* 0x0000ee00ff0d7b82 */ /* 0x002e620000000800 */
[----:B------:R-:W-:Y:S01]  /*05c0*/  VIADD R5, R5, 0x1 ;  /* 0x0000000105057836 */ /* 0x000fe20000000000 */
[----:B------:R-:W-:Y:S01]  /*05d0*/  MOV R24, R22 ;  /* 0x0000001600187202 */ /* 0x000fe20000000f00 */
[----:B0-----:R-:W-:-:S03]  /*05e0*/  IMAD.MOV.U32 R26, RZ, RZ, R12 ;  /* 0x000000ffff1a7224 */ /* 0x001fc600078e000c */
[----:B------:R-:W-:-:S04]  /*05f0*/  I2FP.F32.U32 R25, R5 ;  /* 0x0000000500197245 */ /* 0x000fc80000201000 */
[----:B------:R-:W-:Y:S02]  /*0600*/  FSETP.GEU.AND P0, PT, R25, R4, PT ;  /* 0x000000041900720b */ /* 0x000fe40003f0e000 */
[----:B-1----:R-:W-:-:S13]  /*0610*/  ISETP.GT.AND P1, PT, R13, UR4, PT ;  /* 0x000000040d007c0c */ /* 0x002fda000bf24270 */
[----:B------:R-:W-:Y:S05]  /*0620*/  @!P0 BRA P1, `(.L_x_2) ;  /* 0xfffffffc00008947 */ /* 0x000fea000083ffff */
[----:B------:R-:W-:Y:S05]  /*0630*/  EXIT ;  /* 0x000000000000794d */ /* 0x000fea0003800000 */
.L_x_3:
[----:B------:R-:W-:-:S00]  /*0640*/  BRA `(.L_x_3) ;  /* 0xfffffffc00fc7947 */ /* 0x000fc0000383ffff */
[----:B------:R-:W-:-:S00]  /*0650*/  NOP ;  /* 0x0000000000007918 */ /* 0x000fc00000000000 */
        /* <DEDUP_REMOVED lines=10> */
.L_x_4:


//--------------------- .nv.shared.reserved.0     --------------------------
	.section	.nv.shared.reserved.0,"aw",@nobits
	.weak		__nv_reservedSMEM_offset_0_alias
	.size		__nv_reservedSMEM_offset_0_alias, 0, 64
	.other		__nv_reservedSMEM_offset_0_alias,@"STO_CUDA_RESERVED_SHARED STV_DEFAULT"
__nv_reservedSMEM_offset_0_alias:
	.zero		0
	.zero		64


//--------------------- .nv.constant0._Z10fhn_kernelPfS_S_S_S_fifii --------------------------
	.section	.nv.constant0._Z10fhn_kernelPfS_S_S_S_fifii,"a",@progbits
	.sectionflags	@""
	.align	4
.nv.constant0._Z10fhn_kernelPfS_S_S_S_fifii:
	.zero		956


//--------------------- SYMBOLS --------------------------

	.type		.nv.reservedSmem.offset0,@object
	.size		.nv.reservedSmem.offset0,0x4
